//
// Generated by NVIDIA NVVM Compiler
//
// Compiler Build ID: CL-36424714
// Cuda compilation tools, release 13.0, V13.0.88
// Based on NVVM 20.0.0
//

.version 9.0
.target sm_100
.address_size 64

	// .globl	_Z3addPiS_

.visible .entry _Z3addPiS_(
	.param .u64 .ptr .align 1 _Z3addPiS__param_0,
	.param .u64 .ptr .align 1 _Z3addPiS__param_1
)
{
	.reg .pred 	%p<2>;
	.reg .b32 	%r<4>;
	.reg .b64 	%rd<8>;

	ld.param.u64 	%rd1, [_Z3addPiS__param_0];
	ld.param.u64 	%rd2, [_Z3addPiS__param_1];
	mov.u32 	%r1, %ctaid.x;
	setp.gt.u32 	%p1, %r1, 4;
	@%p1 bra 	$L__BB0_2;
	cvta.to.global.u64 	%rd3, %rd1;
	cvta.to.global.u64 	%rd4, %rd2;
	mul.wide.u32 	%rd5, %r1, 4;
	add.s64 	%rd6, %rd3, %rd5;
	ld.global.u32 	%r2, [%rd6];
	shl.b32 	%r3, %r2, 1;
	add.s64 	%rd7, %rd4, %rd5;
	st.global.u32 	[%rd7], %r3;
$L__BB0_2:
	ret;

}


// ===== COMPILED SASS (sm_100) =====

	.target	sm_100

	.elftype	@"ET_EXEC"


//--------------------- .note.nv.tkinfo           --------------------------
	.section	.note.nv.tkinfo,"",@"SHT_NOTE"
	.sectionflags	@"SHF_NOTE_NV_TKINFO"
	.tkinfo
        /*0018*/ 	.word	0x00000002
        /*0030*/ 	.string	""
        /*0030*/ 	.string	"ptxas"
        /*0030*/ 	.string	"Cuda compilation tools, release 13.0, V13.0.88"
        /*0030*/ 	.string	"Build cuda_13.0.r13.0/compiler.36424714_0"
        /*0030*/ 	.string	"-arch sm_100 -m 64 "



//--------------------- .note.nv.cuinfo           --------------------------
	.section	.note.nv.cuinfo,"",@"SHT_NOTE"
	.sectionflags	@"SHF_NOTE_NV_CUINFO"
        /*0018*/ 	.short	0x0002
        /*001a*/ 	.short	0x0064
        /*001c*/ 	.short	0x0082
	.zero		2


//--------------------- .nv.info                  --------------------------
	.section	.nv.info,"",@"SHT_CUDA_INFO"
	.align	4


	//----- nvinfo : EIATTR_REGCOUNT
	.align		4
        /*0000*/ 	.byte	0x04, 0x2f
        /*0002*/ 	.short	(.L_1 - .L_0)
	.align		4
.L_0:
        /*0004*/ 	.word	index@(_Z3addPiS_)
        /*0008*/ 	.word	0x0000000a


	//----- nvinfo : EIATTR_FRAME_SIZE
	.align		4
.L_1:
        /*000c*/ 	.byte	0x04, 0x11
        /*000e*/ 	.short	(.L_3 - .L_2)
	.align		4
.L_2:
        /*0010*/ 	.word	index@(_Z3addPiS_)
        /*0014*/ 	.word	0x00000000


	//----- nvinfo : EIATTR_MIN_STACK_SIZE
	.align		4
.L_3:
        /*0018*/ 	.byte	0x04, 0x12
        /*001a*/ 	.short	(.L_5 - .L_4)
	.align		4
.L_4:
        /*001c*/ 	.word	index@(_Z3addPiS_)
        /*0020*/ 	.word	0x00000000
.L_5:


//--------------------- .nv.compat                --------------------------
	.section	.nv.compat,"",@"SHT_CUDA_COMPAT_INFO"
	.align	4
        /*0000*/ 	.byte	0x02, 0x09, 0x00, 0x00, 0x02, 0x02, 0x01, 0x00, 0x02, 0x05, 0x05, 0x00, 0x03, 0x07, 0x01, 0x01
        /*0010*/ 	.byte	0x02, 0x03, 0x00, 0x00, 0x02, 0x06, 0x01, 0x00, 0x04, 0x0b, 0x08, 0x00, 0x09, 0x00, 0x00, 0x00
        /*0020*/ 	.byte	0x00, 0x00, 0x00, 0x00


//--------------------- .nv.info._Z3addPiS_       --------------------------
	.section	.nv.info._Z3addPiS_,"",@"SHT_CUDA_INFO"
	.sectionflags	@""
	.align	4


	//----- nvinfo : EIATTR_CUDA_API_VERSION
	.align		4
        /*0000*/ 	.byte	0x04, 0x37
        /*0002*/ 	.short	(.L_7 - .L_6)
.L_6:
        /*0004*/ 	.word	0x00000082


	//----- nvinfo : EIATTR_KPARAM_INFO
	.align		4
.L_7:
        /*0008*/ 	.byte	0x04, 0x17
        /*000a*/ 	.short	(.L_9 - .L_8)
.L_8:
        /*000c*/ 	.word	0x00000000
        /*0010*/ 	.short	0x0001
        /*0012*/ 	.short	0x0008
        /*0014*/ 	.byte	0x00, 0xf5, 0x21, 0x00


	//----- nvinfo : EIATTR_KPARAM_INFO
	.align		4
.L_9:
        /*0018*/ 	.byte	0x04, 0x17
        /*001a*/ 	.short	(.L_11 - .L_10)
.L_10:
        /*001c*/ 	.word	0x00000000
        /*0020*/ 	.short	0x0000
        /*0022*/ 	.short	0x0000
        /*0024*/ 	.byte	0x00, 0xf5, 0x21, 0x00


	//----- nvinfo : EIATTR_SPARSE_MMA_MASK
	.align		4
.L_11:
        /*0028*/ 	.byte	0x03, 0x50
        /*002a*/ 	.short	0x0000


	//----- nvinfo : EIATTR_MAXREG_COUNT
	.align		4
        /*002c*/ 	.byte	0x03, 0x1b
        /*002e*/ 	.short	0x00ff


	//----- nvinfo : EIATTR_MERCURY_ISA_VERSION
	.align		4
        /*0030*/ 	.byte	0x03, 0x5f
        /*0032*/ 	.short	0x0101


	//----- nvinfo : EIATTR_VRC_CTA_INIT_COUNT
	.align		4
        /*0034*/ 	.byte	0x02, 0x4a
	.zero		1
	.zero		1


	//----- nvinfo : EIATTR_EXIT_INSTR_OFFSETS
	.align		4
        /*0038*/ 	.byte	0x04, 0x1c
        /*003a*/ 	.short	(.L_13 - .L_12)


	//   ....[0]....
.L_12:
        /*003c*/ 	.word	0x00000030


	//   ....[1]....
        /*0040*/ 	.word	0x000000c0


	//----- nvinfo : EIATTR_CBANK_PARAM_SIZE
	.align		4
.L_13:
        /*0044*/ 	.byte	0x03, 0x19
        /*0046*/ 	.short	0x0010


	//----- nvinfo : EIATTR_PARAM_CBANK
	.align		4
        /*0048*/ 	.byte	0x04, 0x0a
        /*004a*/ 	.short	(.L_15 - .L_14)
	.align		4
.L_14:
        /*004c*/ 	.word	index@(.nv.constant0._Z3addPiS_)
        /*0050*/ 	.short	0x0380
        /*0052*/ 	.short	0x0010


	//----- nvinfo : EIATTR_SW_WAR
	.align		4
.L_15:
        /*0054*/ 	.byte	0x04, 0x36
        /*0056*/ 	.short	(.L_17 - .L_16)
.L_16:
        /*0058*/ 	.word	0x00000008
.L_17:


//--------------------- .nv.callgraph             --------------------------
	.section	.nv.callgraph,"",@"SHT_CUDA_CALLGRAPH"
	.align	4
	.sectionentsize	8
	.align		4
        /*0000*/ 	.word	0x00000000
	.align		4
        /*0004*/ 	.word	0xffffffff
	.align		4
        /*0008*/ 	.word	0x00000000
	.align		4
        /*000c*/ 	.word	0xfffffffe
	.align		4
        /*0010*/ 	.word	0x00000000
	.align		4
        /*0014*/ 	.word	0xfffffffd
	.align		4
        /*0018*/ 	.word	0x00000000
	.align		4
        /*001c*/ 	.word	0xfffffffc


//--------------------- .text._Z3addPiS_          --------------------------
	.section	.text._Z3addPiS_,"ax",@progbits
	.align	128
        .global         _Z3addPiS_
        .type           _Z3addPiS_,@function
        .size           _Z3addPiS_,(.L_x_1 - _Z3addPiS_)
        .other          _Z3addPiS_,@"STO_CUDA_ENTRY STV_DEFAULT"
_Z3addPiS_:
.text._Z3addPiS_:
[----:B------:R-:W-:Y:S01]  /*0000*/  LDC R1, c[0x0][0x37c] ;  /* 0x0000df00ff017b82 */ /* 0x000fe20000000800 */
[----:B------:R-:W0:Y:S02]  /*0010*/  S2R R7, SR_CTAID.X ;  /* 0x0000000000077919 */ /* 0x000e240000002500 */
[----:B0-----:R-:W-:-:S13]  /*0020*/  ISETP.GT.U32.AND P0, PT, R7, 0x4, PT ;  /* 0x000000040700780c */ /* 0x001fda0003f04070 */
[----:B------:R-:W-:Y:S05]  /*0030*/  @P0 EXIT ;  /* 0x000000000000094d */ /* 0x000fea0003800000 */
[----:B------:R-:W0:Y:S01]  /*0040*/  LDC.64 R2, c[0x0][0x380] ;  /* 0x0000e000ff027b82 */ /* 0x000e220000000a00 */
[----:B------:R-:W1:Y:S07]  /*0050*/  LDCU.64 UR4, c[0x0][0x358] ;  /* 0x00006b00ff0477ac */ /* 0x000e6e0008000a00 */
[----:B------:R-:W2:Y:S01]  /*0060*/  LDC.64 R4, c[0x0][0x388] ;  /* 0x0000e200ff047b82 */ /* 0x000ea20000000a00 */
[----:B0-----:R-:W-:-:S06]  /*0070*/  IMAD.WIDE.U32 R2, R7, 0x4, R2 ;  /* 0x0000000407027825 */ /* 0x001fcc00078e0002 */
[----:B-1----:R-:W3:Y:S01]  /*0080*/  LDG.E R2, desc[UR4][R2.64] ;  /* 0x0000000402027981 */ /* 0x002ee2000c1e1900 */
[----:B--2---:R-:W-:Y:S01]  /*0090*/  IMAD.WIDE.U32 R4, R7, 0x4, R4 ;  /* 0x0000000407047825 */ /* 0x004fe200078e0004 */
[----:B---3--:R-:W-:-:S05]  /*00a0*/  SHF.L.U32 R7, R2, 0x1, RZ ;  /* 0x0000000102077819 */ /* 0x008fca00000006ff */
[----:B------:R-:W-:Y:S01]  /*00b0*/  STG.E desc[UR4][R4.64], R7 ;  /* 0x0000000704007986 */ /* 0x000fe2000c101904 */
[----:B------:R-:W-:Y:S05]  /*00c0*/  EXIT ;  /* 0x000000000000794d */ /* 0x000fea0003800000 */
.L_x_0:
[----:B------:R-:W-:-:S00]  /*00d0*/  BRA `(.L_x_0) ;  /* 0xfffffffc00fc7947 */ /* 0x000fc0000383ffff */
[----:B------:R-:W-:-:S00]  /*00e0*/  NOP ;  /* 0x0000000000007918 */ /* 0x000fc00000000000 */
        /* <DEDUP_REMOVED lines=9> */
.L_x_1:


//--------------------- .nv.shared.reserved.0     --------------------------
	.section	.nv.shared.reserved.0,"aw",@nobits
	.weak		__nv_reservedSMEM_offset_0_alias
	.size		__nv_reservedSMEM_offset_0_alias, 0, 64
	.other		__nv_reservedSMEM_offset_0_alias,@"STO_CUDA_RESERVED_SHARED STV_DEFAULT"
__nv_reservedSMEM_offset_0_alias:
	.zero		0
	.zero		64


//--------------------- .nv.constant0._Z3addPiS_  --------------------------
	.section	.nv.constant0._Z3addPiS_,"a",@progbits
	.sectionflags	@""
	.align	4
.nv.constant0._Z3addPiS_:
	.zero		912


//--------------------- SYMBOLS --------------------------

	.type		.nv.reservedSmem.offset0,@object
	.size		.nv.reservedSmem.offset0,0x4
